//
// Generated by NVIDIA NVVM Compiler
//
// Compiler Build ID: CL-36424714
// Cuda compilation tools, release 13.0, V13.0.88
// Based on NVVM 20.0.0
//

.version 9.0
.target sm_100
.address_size 64

	// .globl	_Z11vote_ballotPiS_i
.extern .func  (.param .b32 func_retval0) vprintf
(
	.param .b64 vprintf_param_0,
	.param .b64 vprintf_param_1
)
;
.global .align 1 .b8 $str[65] = {37, 99, 37, 99, 37, 99, 37, 99, 37, 99, 37, 99, 37, 99, 37, 99, 37, 99, 37, 99, 37, 99, 37, 99, 37, 99, 37, 99, 37, 99, 37, 99, 37, 99, 37, 99, 37, 99, 37, 99, 37, 99, 37, 99, 37, 99, 37, 99, 37, 99, 37, 99, 37, 99, 37, 99, 37, 99, 37, 99, 37, 99, 37, 99};
.global .align 1 .b8 $str$1[2] = {10};
.global .align 1 .b8 $str$2[4] = {37, 100, 10};

.visible .entry _Z11vote_ballotPiS_i(
	.param .u64 .ptr .align 1 _Z11vote_ballotPiS_i_param_0,
	.param .u64 .ptr .align 1 _Z11vote_ballotPiS_i_param_1,
	.param .u32 _Z11vote_ballotPiS_i_param_2
)
{
	.local .align 16 .b8 	__local_depot0[128];
	.reg .b64 	%SP;
	.reg .b64 	%SPL;
	.reg .pred 	%p<67>;
	.reg .b32 	%r<149>;
	.reg .b64 	%rd<18>;

	mov.u64 	%SPL, __local_depot0;
	cvta.local.u64 	%SP, %SPL;
	ld.param.u64 	%rd2, [_Z11vote_ballotPiS_i_param_0];
	ld.param.u64 	%rd3, [_Z11vote_ballotPiS_i_param_1];
	ld.param.u32 	%r2, [_Z11vote_ballotPiS_i_param_2];
	cvta.to.global.u64 	%rd1, %rd3;
	mov.u32 	%r1, %tid.x;
	setp.ge.s32 	%p1, %r1, %r2;
	@%p1 bra 	$L__BB0_3;
	cvta.to.global.u64 	%rd4, %rd2;
	mul.wide.u32 	%rd5, %r1, 4;
	add.s64 	%rd6, %rd4, %rd5;
	ld.global.u32 	%r3, [%rd6];
	setp.ne.s32 	%p2, %r3, 0;
	mov.b32 	%r4, -1;
	vote.sync.ballot.b32 	%r5, %p2, %r4;
	add.s64 	%rd7, %rd1, %rd5;
	st.global.u32 	[%rd7], %r5;
	setp.ne.s32 	%p4, %r1, 1;
	@%p4 bra 	$L__BB0_3;
	ld.param.u64 	%rd17, [_Z11vote_ballotPiS_i_param_1];
	add.u64 	%rd8, %SP, 0;
	add.u64 	%rd9, %SPL, 0;
	cvta.to.global.u64 	%rd10, %rd17;
	ld.global.u32 	%r6, [%rd10+4];
	setp.gt.s32 	%p5, %r6, -1;
	selp.b32 	%r7, 48, 49, %p5;
	and.b32  	%r8, %r6, 1073741824;
	setp.eq.s32 	%p6, %r8, 0;
	selp.b32 	%r9, 48, 49, %p6;
	and.b32  	%r10, %r6, 536870912;
	setp.eq.s32 	%p7, %r10, 0;
	selp.b32 	%r11, 48, 49, %p7;
	and.b32  	%r12, %r6, 268435456;
	setp.eq.s32 	%p8, %r12, 0;
	selp.b32 	%r13, 48, 49, %p8;
	and.b32  	%r14, %r6, 134217728;
	setp.eq.s32 	%p9, %r14, 0;
	selp.b32 	%r15, 48, 49, %p9;
	and.b32  	%r16, %r6, 67108864;
	setp.eq.s32 	%p10, %r16, 0;
	selp.b32 	%r17, 48, 49, %p10;
	and.b32  	%r18, %r6, 33554432;
	setp.eq.s32 	%p11, %r18, 0;
	selp.b32 	%r19, 48, 49, %p11;
	and.b32  	%r20, %r6, 16777216;
	setp.eq.s32 	%p12, %r20, 0;
	selp.b32 	%r21, 48, 49, %p12;
	and.b32  	%r22, %r6, 8388608;
	setp.eq.s32 	%p13, %r22, 0;
	selp.b32 	%r23, 48, 49, %p13;
	and.b32  	%r24, %r6, 4194304;
	setp.eq.s32 	%p14, %r24, 0;
	selp.b32 	%r25, 48, 49, %p14;
	and.b32  	%r26, %r6, 2097152;
	setp.eq.s32 	%p15, %r26, 0;
	selp.b32 	%r27, 48, 49, %p15;
	and.b32  	%r28, %r6, 1048576;
	setp.eq.s32 	%p16, %r28, 0;
	selp.b32 	%r29, 48, 49, %p16;
	and.b32  	%r30, %r6, 524288;
	setp.eq.s32 	%p17, %r30, 0;
	selp.b32 	%r31, 48, 49, %p17;
	and.b32  	%r32, %r6, 262144;
	setp.eq.s32 	%p18, %r32, 0;
	selp.b32 	%r33, 48, 49, %p18;
	and.b32  	%r34, %r6, 131072;
	setp.eq.s32 	%p19, %r34, 0;
	selp.b32 	%r35, 48, 49, %p19;
	and.b32  	%r36, %r6, 65536;
	setp.eq.s32 	%p20, %r36, 0;
	selp.b32 	%r37, 48, 49, %p20;
	and.b32  	%r38, %r6, 32768;
	setp.eq.s32 	%p21, %r38, 0;
	selp.b32 	%r39, 48, 49, %p21;
	and.b32  	%r40, %r6, 16384;
	setp.eq.s32 	%p22, %r40, 0;
	selp.b32 	%r41, 48, 49, %p22;
	and.b32  	%r42, %r6, 8192;
	setp.eq.s32 	%p23, %r42, 0;
	selp.b32 	%r43, 48, 49, %p23;
	and.b32  	%r44, %r6, 4096;
	setp.eq.s32 	%p24, %r44, 0;
	selp.b32 	%r45, 48, 49, %p24;
	and.b32  	%r46, %r6, 2048;
	setp.eq.s32 	%p25, %r46, 0;
	selp.b32 	%r47, 48, 49, %p25;
	and.b32  	%r48, %r6, 1024;
	setp.eq.s32 	%p26, %r48, 0;
	selp.b32 	%r49, 48, 49, %p26;
	and.b32  	%r50, %r6, 512;
	setp.eq.s32 	%p27, %r50, 0;
	selp.b32 	%r51, 48, 49, %p27;
	and.b32  	%r52, %r6, 256;
	setp.eq.s32 	%p28, %r52, 0;
	selp.b32 	%r53, 48, 49, %p28;
	and.b32  	%r54, %r6, 128;
	setp.eq.s32 	%p29, %r54, 0;
	selp.b32 	%r55, 48, 49, %p29;
	and.b32  	%r56, %r6, 64;
	setp.eq.s32 	%p30, %r56, 0;
	selp.b32 	%r57, 48, 49, %p30;
	and.b32  	%r58, %r6, 32;
	setp.eq.s32 	%p31, %r58, 0;
	selp.b32 	%r59, 48, 49, %p31;
	and.b32  	%r60, %r6, 16;
	setp.eq.s32 	%p32, %r60, 0;
	selp.b32 	%r61, 48, 49, %p32;
	and.b32  	%r62, %r6, 8;
	setp.eq.s32 	%p33, %r62, 0;
	selp.b32 	%r63, 48, 49, %p33;
	and.b32  	%r64, %r6, 4;
	setp.eq.s32 	%p34, %r64, 0;
	selp.b32 	%r65, 48, 49, %p34;
	and.b32  	%r66, %r6, 2;
	setp.eq.s32 	%p35, %r66, 0;
	selp.b32 	%r67, 48, 49, %p35;
	and.b32  	%r68, %r6, 1;
	or.b32  	%r69, %r68, 48;
	st.local.v4.u32 	[%rd9], {%r7, %r9, %r11, %r13};
	st.local.v4.u32 	[%rd9+16], {%r15, %r17, %r19, %r21};
	st.local.v4.u32 	[%rd9+32], {%r23, %r25, %r27, %r29};
	st.local.v4.u32 	[%rd9+48], {%r31, %r33, %r35, %r37};
	st.local.v4.u32 	[%rd9+64], {%r39, %r41, %r43, %r45};
	st.local.v4.u32 	[%rd9+80], {%r47, %r49, %r51, %r53};
	st.local.v4.u32 	[%rd9+96], {%r55, %r57, %r59, %r61};
	st.local.v4.u32 	[%rd9+112], {%r63, %r65, %r67, %r69};
	mov.u64 	%rd11, $str;
	cvta.global.u64 	%rd12, %rd11;
	{ // callseq 0, 0
	.param .b64 param0;
	st.param.b64 	[param0], %rd12;
	.param .b64 param1;
	st.param.b64 	[param1], %rd8;
	.param .b32 retval0;
	call.uni (retval0), 
	vprintf, 
	(
	param0, 
	param1
	);
	ld.param.b32 	%r70, [retval0];
	} // callseq 0
	mov.u64 	%rd13, $str$1;
	cvta.global.u64 	%rd14, %rd13;
	{ // callseq 1, 0
	.param .b64 param0;
	st.param.b64 	[param0], %rd14;
	.param .b64 param1;
	st.param.b64 	[param1], 0;
	.param .b32 retval0;
	call.uni (retval0), 
	vprintf, 
	(
	param0, 
	param1
	);
	ld.param.b32 	%r72, [retval0];
	} // callseq 1
	ld.global.u32 	%r74, [%rd10+4];
	st.local.u32 	[%rd9], %r74;
	mov.u64 	%rd15, $str$2;
	cvta.global.u64 	%rd16, %rd15;
	{ // callseq 2, 0
	.param .b64 param0;
	st.param.b64 	[param0], %rd16;
	.param .b64 param1;
	st.param.b64 	[param1], %rd8;
	.param .b32 retval0;
	call.uni (retval0), 
	vprintf, 
	(
	param0, 
	param1
	);
	ld.param.b32 	%r75, [retval0];
	} // callseq 2
	ld.global.u32 	%r77, [%rd10+4];
	xor.b32  	%r78, %r77, 32;
	st.global.u32 	[%rd10+4], %r78;
	setp.gt.s32 	%p36, %r77, -1;
	selp.b32 	%r79, 48, 49, %p36;
	and.b32  	%r80, %r77, 1073741824;
	setp.eq.s32 	%p37, %r80, 0;
	selp.b32 	%r81, 48, 49, %p37;
	and.b32  	%r82, %r77, 536870912;
	setp.eq.s32 	%p38, %r82, 0;
	selp.b32 	%r83, 48, 49, %p38;
	and.b32  	%r84, %r77, 268435456;
	setp.eq.s32 	%p39, %r84, 0;
	selp.b32 	%r85, 48, 49, %p39;
	and.b32  	%r86, %r77, 134217728;
	setp.eq.s32 	%p40, %r86, 0;
	selp.b32 	%r87, 48, 49, %p40;
	and.b32  	%r88, %r77, 67108864;
	setp.eq.s32 	%p41, %r88, 0;
	selp.b32 	%r89, 48, 49, %p41;
	and.b32  	%r90, %r77, 33554432;
	setp.eq.s32 	%p42, %r90, 0;
	selp.b32 	%r91, 48, 49, %p42;
	and.b32  	%r92, %r77, 16777216;
	setp.eq.s32 	%p43, %r92, 0;
	selp.b32 	%r93, 48, 49, %p43;
	and.b32  	%r94, %r77, 8388608;
	setp.eq.s32 	%p44, %r94, 0;
	selp.b32 	%r95, 48, 49, %p44;
	and.b32  	%r96, %r77, 4194304;
	setp.eq.s32 	%p45, %r96, 0;
	selp.b32 	%r97, 48, 49, %p45;
	and.b32  	%r98, %r77, 2097152;
	setp.eq.s32 	%p46, %r98, 0;
	selp.b32 	%r99, 48, 49, %p46;
	and.b32  	%r100, %r77, 1048576;
	setp.eq.s32 	%p47, %r100, 0;
	selp.b32 	%r101, 48, 49, %p47;
	and.b32  	%r102, %r77, 524288;
	setp.eq.s32 	%p48, %r102, 0;
	selp.b32 	%r103, 48, 49, %p48;
	and.b32  	%r104, %r77, 262144;
	setp.eq.s32 	%p49, %r104, 0;
	selp.b32 	%r105, 48, 49, %p49;
	and.b32  	%r106, %r77, 131072;
	setp.eq.s32 	%p50, %r106, 0;
	selp.b32 	%r107, 48, 49, %p50;
	and.b32  	%r108, %r77, 65536;
	setp.eq.s32 	%p51, %r108, 0;
	selp.b32 	%r109, 48, 49, %p51;
	and.b32  	%r110, %r77, 32768;
	setp.eq.s32 	%p52, %r110, 0;
	selp.b32 	%r111, 48, 49, %p52;
	and.b32  	%r112, %r77, 16384;
	setp.eq.s32 	%p53, %r112, 0;
	selp.b32 	%r113, 48, 49, %p53;
	and.b32  	%r114, %r77, 8192;
	setp.eq.s32 	%p54, %r114, 0;
	selp.b32 	%r115, 48, 49, %p54;
	and.b32  	%r116, %r77, 4096;
	setp.eq.s32 	%p55, %r116, 0;
	selp.b32 	%r117, 48, 49, %p55;
	and.b32  	%r118, %r77, 2048;
	setp.eq.s32 	%p56, %r118, 0;
	selp.b32 	%r119, 48, 49, %p56;
	and.b32  	%r120, %r77, 1024;
	setp.eq.s32 	%p57, %r120, 0;
	selp.b32 	%r121, 48, 49, %p57;
	and.b32  	%r122, %r77, 512;
	setp.eq.s32 	%p58, %r122, 0;
	selp.b32 	%r123, 48, 49, %p58;
	and.b32  	%r124, %r77, 256;
	setp.eq.s32 	%p59, %r124, 0;
	selp.b32 	%r125, 48, 49, %p59;
	and.b32  	%r126, %r77, 128;
	setp.eq.s32 	%p60, %r126, 0;
	selp.b32 	%r127, 48, 49, %p60;
	and.b32  	%r128, %r77, 64;
	setp.eq.s32 	%p61, %r128, 0;
	selp.b32 	%r129, 48, 49, %p61;
	and.b32  	%r130, %r77, 32;
	setp.eq.s32 	%p62, %r130, 0;
	selp.b32 	%r131, 49, 48, %p62;
	and.b32  	%r132, %r77, 16;
	setp.eq.s32 	%p63, %r132, 0;
	selp.b32 	%r133, 48, 49, %p63;
	and.b32  	%r134, %r77, 8;
	setp.eq.s32 	%p64, %r134, 0;
	selp.b32 	%r135, 48, 49, %p64;
	and.b32  	%r136, %r77, 4;
	setp.eq.s32 	%p65, %r136, 0;
	selp.b32 	%r137, 48, 49, %p65;
	and.b32  	%r138, %r77, 2;
	setp.eq.s32 	%p66, %r138, 0;
	selp.b32 	%r139, 48, 49, %p66;
	and.b32  	%r140, %r77, 1;
	or.b32  	%r141, %r140, 48;
	st.local.v4.u32 	[%rd9], {%r79, %r81, %r83, %r85};
	st.local.v4.u32 	[%rd9+16], {%r87, %r89, %r91, %r93};
	st.local.v4.u32 	[%rd9+32], {%r95, %r97, %r99, %r101};
	st.local.v4.u32 	[%rd9+48], {%r103, %r105, %r107, %r109};
	st.local.v4.u32 	[%rd9+64], {%r111, %r113, %r115, %r117};
	st.local.v4.u32 	[%rd9+80], {%r119, %r121, %r123, %r125};
	st.local.v4.u32 	[%rd9+96], {%r127, %r129, %r131, %r133};
	st.local.v4.u32 	[%rd9+112], {%r135, %r137, %r139, %r141};
	{ // callseq 3, 0
	.param .b64 param0;
	st.param.b64 	[param0], %rd12;
	.param .b64 param1;
	st.param.b64 	[param1], %rd8;
	.param .b32 retval0;
	call.uni (retval0), 
	vprintf, 
	(
	param0, 
	param1
	);
	ld.param.b32 	%r142, [retval0];
	} // callseq 3
	{ // callseq 4, 0
	.param .b64 param0;
	st.param.b64 	[param0], %rd14;
	.param .b64 param1;
	st.param.b64 	[param1], 0;
	.param .b32 retval0;
	call.uni (retval0), 
	vprintf, 
	(
	param0, 
	param1
	);
	ld.param.b32 	%r144, [retval0];
	} // callseq 4
	ld.global.u32 	%r146, [%rd10+4];
	st.local.u32 	[%rd9], %r146;
	{ // callseq 5, 0
	.param .b64 param0;
	st.param.b64 	[param0], %rd16;
	.param .b64 param1;
	st.param.b64 	[param1], %rd8;
	.param .b32 retval0;
	call.uni (retval0), 
	vprintf, 
	(
	param0, 
	param1
	);
	ld.param.b32 	%r147, [retval0];
	} // callseq 5
$L__BB0_3:
	ret;

}


// ===== COMPILED SASS (sm_100) =====

	.target	sm_100

	.elftype	@"ET_EXEC"


//--------------------- .note.nv.tkinfo           --------------------------
	.section	.note.nv.tkinfo,"",@"SHT_NOTE"
	.sectionflags	@"SHF_NOTE_NV_TKINFO"
	.tkinfo
        /*0018*/ 	.word	0x00000002
        /*0030*/ 	.string	""
        /*0030*/ 	.string	"ptxas"
        /*0030*/ 	.string	"Cuda compilation tools, release 13.0, V13.0.88"
        /*0030*/ 	.string	"Build cuda_13.0.r13.0/compiler.36424714_0"
        /*0030*/ 	.string	"-arch sm_100 -m 64 "



//--------------------- .note.nv.cuinfo           --------------------------
	.section	.note.nv.cuinfo,"",@"SHT_NOTE"
	.sectionflags	@"SHF_NOTE_NV_CUINFO"
        /*0018*/ 	.short	0x0002
        /*001a*/ 	.short	0x0064
        /*001c*/ 	.short	0x0082
	.zero		2


//--------------------- .nv.info                  --------------------------
	.section	.nv.info,"",@"SHT_CUDA_INFO"
	.align	4


	//----- nvinfo : EIATTR_REGCOUNT
	.align		4
        /*0000*/ 	.byte	0x04, 0x2f
        /*0002*/ 	.short	(.L_4 - .L_3)
	.align		4
.L_3:
        /*0004*/ 	.word	index@(_Z11vote_ballotPiS_i)
        /*0008*/ 	.word	0x00000020


	//----- nvinfo : EIATTR_FRAME_SIZE
	.align		4
.L_4:
        /*000c*/ 	.byte	0x04, 0x11
        /*000e*/ 	.short	(.L_6 - .L_5)
	.align		4
.L_5:
        /*0010*/ 	.word	index@(_Z11vote_ballotPiS_i)
        /*0014*/ 	.word	0x00000080


	//----- nvinfo : EIATTR_MIN_STACK_SIZE
	.align		4
.L_6:
        /*0018*/ 	.byte	0x04, 0x12
        /*001a*/ 	.short	(.L_8 - .L_7)
	.align		4
.L_7:
        /*001c*/ 	.word	index@(_Z11vote_ballotPiS_i)
        /*0020*/ 	.word	0x00000080
.L_8:


//--------------------- .nv.compat                --------------------------
	.section	.nv.compat,"",@"SHT_CUDA_COMPAT_INFO"
	.align	4
        /*0000*/ 	.byte	0x02, 0x09, 0x00, 0x00, 0x02, 0x02, 0x01, 0x00, 0x02, 0x05, 0x05, 0x00, 0x03, 0x07, 0x01, 0x01
        /*0010*/ 	.byte	0x02, 0x03, 0x00, 0x00, 0x02, 0x06, 0x01, 0x00, 0x04, 0x0b, 0x08, 0x00, 0x09, 0x00, 0x00, 0x00
        /*0020*/ 	.byte	0x00, 0x00, 0x00, 0x00


//--------------------- .nv.info._Z11vote_ballotPiS_i --------------------------
	.section	.nv.info._Z11vote_ballotPiS_i,"",@"SHT_CUDA_INFO"
	.sectionflags	@""
	.align	4


	//----- nvinfo : EIATTR_CUDA_API_VERSION
	.align		4
        /*0000*/ 	.byte	0x04, 0x37
        /*0002*/ 	.short	(.L_10 - .L_9)
.L_9:
        /*0004*/ 	.word	0x00000082


	//----- nvinfo : EIATTR_KPARAM_INFO
	.align		4
.L_10:
        /*0008*/ 	.byte	0x04, 0x17
        /*000a*/ 	.short	(.L_12 - .L_11)
.L_11:
        /*000c*/ 	.word	0x00000000
        /*0010*/ 	.short	0x0002
        /*0012*/ 	.short	0x0010
        /*0014*/ 	.byte	0x00, 0xf0, 0x11, 0x00


	//----- nvinfo : EIATTR_KPARAM_INFO
	.align		4
.L_12:
        /*0018*/ 	.byte	0x04, 0x17
        /*001a*/ 	.short	(.L_14 - .L_13)
.L_13:
        /*001c*/ 	.word	0x00000000
        /*0020*/ 	.short	0x0001
        /*0022*/ 	.short	0x0008
        /*0024*/ 	.byte	0x00, 0xf5, 0x21, 0x00


	//----- nvinfo : EIATTR_KPARAM_INFO
	.align		4
.L_14:
        /*0028*/ 	.byte	0x04, 0x17
        /*002a*/ 	.short	(.L_16 - .L_15)
.L_15:
        /*002c*/ 	.word	0x00000000
        /*0030*/ 	.short	0x0000
        /*0032*/ 	.short	0x0000
        /*0034*/ 	.byte	0x00, 0xf5, 0x21, 0x00


	//----- nvinfo : EIATTR_SPARSE_MMA_MASK
	.align		4
.L_16:
        /*0038*/ 	.byte	0x03, 0x50
        /*003a*/ 	.short	0x0000


	//----- nvinfo : EIATTR_MAXREG_COUNT
	.align		4
        /*003c*/ 	.byte	0x03, 0x1b
        /*003e*/ 	.short	0x00ff


	//----- nvinfo : EIATTR_EXTERNS
	.align		4
        /*0040*/ 	.byte	0x04, 0x0f
        /*0042*/ 	.short	(.L_18 - .L_17)


	//   ....[0]....
	.align		4
.L_17:
        /*0044*/ 	.word	index@(vprintf)


	//----- nvinfo : EIATTR_MERCURY_ISA_VERSION
	.align		4
.L_18:
        /*0048*/ 	.byte	0x03, 0x5f
        /*004a*/ 	.short	0x0101


	//----- nvinfo : EIATTR_COOP_GROUP_MASK_REGIDS
	.align		4
        /*004c*/ 	.byte	0x04, 0x29
        /*004e*/ 	.short	(.L_20 - .L_19)


	//   ....[0]....
.L_19:
        /*0050*/ 	.word	0xffffffff


	//----- nvinfo : EIATTR_COOP_GROUP_INSTR_OFFSETS
	.align		4
.L_20:
        /*0054*/ 	.byte	0x04, 0x28
        /*0056*/ 	.short	(.L_22 - .L_21)


	//   ....[0]....
.L_21:
        /*0058*/ 	.word	0x00000120


	//----- nvinfo : EIATTR_VRC_CTA_INIT_COUNT
	.align		4
.L_22:
        /*005c*/ 	.byte	0x02, 0x4a
	.zero		1
	.zero		1


	//----- nvinfo : EIATTR_SYSCALL_OFFSETS
	.align		4
        /*0060*/ 	.byte	0x04, 0x46
        /*0062*/ 	.short	(.L_24 - .L_23)


	//   ....[0]....
.L_23:
        /*0064*/ 	.word	0x00000520


	//   ....[1]....
        /*0068*/ 	.word	0x00000590


	//   ....[2]....
        /*006c*/ 	.word	0x00000640


	//   ....[3]....
        /*0070*/ 	.word	0x00000a40


	//   ....[4]....
        /*0074*/ 	.word	0x00000ab0


	//   ....[5]....
        /*0078*/ 	.word	0x00000b60


	//----- nvinfo : EIATTR_EXIT_INSTR_OFFSETS
	.align		4
.L_24:
        /*007c*/ 	.byte	0x04, 0x1c
        /*007e*/ 	.short	(.L_26 - .L_25)


	//   ....[0]....
.L_25:
        /*0080*/ 	.word	0x00000090


	//   ....[1]....
        /*0084*/ 	.word	0x00000140


	//   ....[2]....
        /*0088*/ 	.word	0x00000b70


	//----- nvinfo : EIATTR_CRS_STACK_SIZE
	.align		4
.L_26:
        /*008c*/ 	.byte	0x04, 0x1e
        /*008e*/ 	.short	(.L_28 - .L_27)
.L_27:
        /*0090*/ 	.word	0x00000000


	//----- nvinfo : EIATTR_CBANK_PARAM_SIZE
	.align		4
.L_28:
        /*0094*/ 	.byte	0x03, 0x19
        /*0096*/ 	.short	0x0014


	//----- nvinfo : EIATTR_PARAM_CBANK
	.align		4
        /*0098*/ 	.byte	0x04, 0x0a
        /*009a*/ 	.short	(.L_30 - .L_29)
	.align		4
.L_29:
        /*009c*/ 	.word	index@(.nv.constant0._Z11vote_ballotPiS_i)
        /*00a0*/ 	.short	0x0380
        /*00a2*/ 	.short	0x0014


	//----- nvinfo : EIATTR_SW_WAR
	.align		4
.L_30:
        /*00a4*/ 	.byte	0x04, 0x36
        /*00a6*/ 	.short	(.L_32 - .L_31)
.L_31:
        /*00a8*/ 	.word	0x00000008
.L_32:


//--------------------- .nv.callgraph             --------------------------
	.section	.nv.callgraph,"",@"SHT_CUDA_CALLGRAPH"
	.align	4
	.sectionentsize	8
	.align		4
        /*0000*/ 	.word	0x00000000
	.align		4
        /*0004*/ 	.word	0xffffffff
	.align		4
        /*0008*/ 	.word	index@(_Z11vote_ballotPiS_i)
	.align		4
        /*000c*/ 	.word	index@(vprintf)
	.align		4
        /*0010*/ 	.word	0x00000000
	.align		4
        /*0014*/ 	.word	0xfffffffe
	.align		4
        /*0018*/ 	.word	0x00000000
	.align		4
        /*001c*/ 	.word	0xfffffffd
	.align		4
        /*0020*/ 	.word	0x00000000
	.align		4
        /*0024*/ 	.word	0xfffffffc


//--------------------- .nv.constant4             --------------------------
	.section	.nv.constant4,"a",@progbits
	.align	8
	.align		8
.nv.constant4:
        /*0000*/ 	.dword	vprintf
	.align		8
        /*0008*/ 	.dword	$str
	.align		8
        /*0010*/ 	.dword	$str$1
	.align		8
        /*0018*/ 	.dword	$str$2


//--------------------- .text._Z11vote_ballotPiS_i --------------------------
	.section	.text._Z11vote_ballotPiS_i,"ax",@progbits
	.align	128
        .global         _Z11vote_ballotPiS_i
        .type           _Z11vote_ballotPiS_i,@function
        .size           _Z11vote_ballotPiS_i,(.L_x_7 - _Z11vote_ballotPiS_i)
        .other          _Z11vote_ballotPiS_i,@"STO_CUDA_ENTRY STV_DEFAULT"
_Z11vote_ballotPiS_i:
.text._Z11vote_ballotPiS_i:
[----:B------:R-:W0:Y:S01]  /*0000*/  LDC R1, c[0x0][0x37c] ;  /* 0x0000df00ff017b82 */ /* 0x000e220000000800 */
[----:B------:R-:W1:Y:S01]  /*0010*/  S2R R3, SR_TID.X ;  /* 0x0000000000037919 */ /* 0x000e620000002100 */
[----:B------:R-:W1:Y:S01]  /*0020*/  LDCU UR6, c[0x0][0x390] ;  /* 0x00007200ff0677ac */ /* 0x000e620008000800 */
[----:B0-----:R-:W-:Y:S01]  /*0030*/  VIADD R1, R1, 0xffffff80 ;  /* 0xffffff8001017836 */ /* 0x001fe20000000000 */
[----:B------:R-:W0:Y:S01]  /*0040*/  LDCU UR4, c[0x0][0x2f8] ;  /* 0x00005f00ff0477ac */ /* 0x000e220008000800 */
[----:B------:R-:W2:Y:S03]  /*0050*/  LDCU UR5, c[0x0][0x2fc] ;  /* 0x00005f80ff0577ac */ /* 0x000ea60008000800 */
[----:B0-----:R-:W-:-:S05]  /*0060*/  IADD3 R28, P1, PT, R1, UR4, RZ ;  /* 0x00000004011c7c10 */ /* 0x001fca000ff3e0ff */
[----:B--2---:R-:W-:Y:S01]  /*0070*/  IMAD.X R2, RZ, RZ, UR5, P1 ;  /* 0x00000005ff027e24 */ /* 0x004fe200088e06ff */
[----:B-1----:R-:W-:-:S13]  /*0080*/  ISETP.GE.AND P0, PT, R3, UR6, PT ;  /* 0x0000000603007c0c */ /* 0x002fda000bf06270 */
[----:B------:R-:W-:Y:S05]  /*0090*/  @P0 EXIT ;  /* 0x000000000000094d */ /* 0x000fea0003800000 */
[----:B------:R-:W0:Y:S01]  /*00a0*/  LDC.64 R4, c[0x0][0x380] ;  /* 0x0000e000ff047b82 */ /* 0x000e220000000a00 */
[----:B------:R-:W1:Y:S07]  /*00b0*/  LDCU.64 UR36, c[0x0][0x358] ;  /* 0x00006b00ff2477ac */ /* 0x000e6e0008000a00 */
[----:B------:R-:W2:Y:S01]  /*00c0*/  LDC.64 R6, c[0x0][0x388] ;  /* 0x0000e200ff067b82 */ /* 0x000ea20000000a00 */
[----:B0-----:R-:W-:-:S06]  /*00d0*/  IMAD.WIDE.U32 R4, R3, 0x4, R4 ;  /* 0x0000000403047825 */ /* 0x001fcc00078e0004 */
[----:B-1----:R-:W3:Y:S01]  /*00e0*/  LDG.E R4, desc[UR36][R4.64] ;  /* 0x0000002404047981 */ /* 0x002ee2000c1e1900 */
[C---:B------:R-:W-:Y:S01]  /*00f0*/  ISETP.NE.AND P1, PT, R3.reuse, 0x1, PT ;  /* 0x000000010300780c */ /* 0x040fe20003f25270 */
[----:B--2---:R-:W-:Y:S01]  /*0100*/  IMAD.WIDE.U32 R6, R3, 0x4, R6 ;  /* 0x0000000403067825 */ /* 0x004fe200078e0006 */
[----:B---3--:R-:W-:-:S13]  /*0110*/  ISETP.NE.AND P0, PT, R4, RZ, PT ;  /* 0x000000ff0400720c */ /* 0x008fda0003f05270 */
[----:B------:R-:W-:-:S05]  /*0120*/  VOTE.ANY R3, PT, P0 ;  /* 0x0000000000037806 */ /* 0x000fca00000e0100 */
[----:B------:R0:W-:Y:S01]  /*0130*/  STG.E desc[UR36][R6.64], R3 ;  /* 0x0000000306007986 */ /* 0x0001e2000c101924 */
[----:B------:R-:W-:Y:S05]  /*0140*/  @P1 EXIT ;  /* 0x000000000000194d */ /* 0x000fea0003800000 */
[----:B------:R-:W1:Y:S01]  /*0150*/  LDC.64 R10, c[0x0][0x388] ;  /* 0x0000e200ff0a7b82 */ /* 0x000e620000000a00 */
[----:B------:R-:W-:Y:S02]  /*0160*/  IMAD.MOV.U32 R0, RZ, RZ, 0x30 ;  /* 0x00000030ff007424 */ /* 0x000fe400078e00ff */
[----:B------:R-:W-:Y:S01]  /*0170*/  IMAD.MOV.U32 R20, RZ, RZ, 0x30 ;  /* 0x00000030ff147424 */ /* 0x000fe200078e00ff */
[----:B------:R-:W-:Y:S01]  /*0180*/  MOV R29, 0x0 ;  /* 0x00000000001d7802 */ /* 0x000fe20000000f00 */
[----:B------:R-:W2:Y:S01]  /*0190*/  LDCU.64 UR4, c[0x4][0x8] ;  /* 0x01000100ff0477ac */ /* 0x000ea20008000a00 */
[----:B-1----:R-:W3:Y:S02]  /*01a0*/  LDG.E R25, desc[UR36][R10.64+0x4] ;  /* 0x000004240a197981 */ /* 0x002ee4000c1e1900 */
[C---:B---3--:R-:W-:Y:S02]  /*01b0*/  ISETP.GT.AND P0, PT, R25.reuse, -0x1, PT ;  /* 0xffffffff1900780c */ /* 0x048fe40003f04270 */
[----:B0-----:R-:W-:-:S02]  /*01c0*/  LOP3.LUT R3, R25, 0x1, RZ, 0xc0, !PT ;  /* 0x0000000119037812 */ /* 0x001fc400078ec0ff */
[----:B------:R-:W-:Y:S02]  /*01d0*/  SEL R4, R0, 0x31, P0 ;  /* 0x0000003100047807 */ /* 0x000fe40000000000 */
[----:B------:R-:W-:-:S05]  /*01e0*/  R2P PR, R25.B3, 0x7f ;  /* 0x0000007f19007804 */ /* 0x000fca0000003000 */
[C---:B------:R-:W-:Y:S02]  /*01f0*/  SEL R5, R0.reuse, 0x31, !P6 ;  /* 0x0000003100057807 */ /* 0x040fe40007000000 */
[----:B------:R-:W-:Y:S02]  /*0200*/  LOP3.LUT P6, RZ, R25, 0x800000, RZ, 0xc0, !PT ;  /* 0x0080000019ff7812 */ /* 0x000fe400078cc0ff */
[C---:B------:R-:W-:Y:S02]  /*0210*/  SEL R6, R0.reuse, 0x31, !P5 ;  /* 0x0000003100067807 */ /* 0x040fe40006800000 */
[C---:B------:R-:W-:Y:S02]  /*0220*/  SEL R7, R0.reuse, 0x31, !P4 ;  /* 0x0000003100077807 */ /* 0x040fe40006000000 */
[C---:B------:R-:W-:Y:S02]  /*0230*/  SEL R8, R0.reuse, 0x31, !P3 ;  /* 0x0000003100087807 */ /* 0x040fe40005800000 */
[C---:B------:R-:W-:Y:S01]  /*0240*/  SEL R9, R0.reuse, 0x31, !P2 ;  /* 0x0000003100097807 */ /* 0x040fe20005000000 */
[----:B------:R0:W-:Y:S01]  /*0250*/  STL.128 [R1], R4 ;  /* 0x0000000401007387 */ /* 0x0001e20000100c00 */
[----:B------:R-:W-:-:S02]  /*0260*/  SEL R10, R0, 0x31, !P1 ;  /* 0x00000031000a7807 */ /* 0x000fc40004800000 */
[C---:B------:R-:W-:Y:S02]  /*0270*/  SEL R11, R0.reuse, 0x31, !P0 ;  /* 0x00000031000b7807 */ /* 0x040fe40004000000 */
[C---:B------:R-:W-:Y:S02]  /*0280*/  SEL R12, R0.reuse, 0x31, !P6 ;  /* 0x00000031000c7807 */ /* 0x040fe40007000000 */
[C---:B------:R-:W-:Y:S01]  /*0290*/  R2P PR, R25.reuse.B2, 0x7f ;  /* 0x0000007f19007804 */ /* 0x040fe20000002000 */
[----:B------:R-:W-:Y:S04]  /*02a0*/  STL.128 [R1+0x10], R8 ;  /* 0x0000100801007387 */ /* 0x000fe80000100c00 */
[----:B------:R-:W-:Y:S02]  /*02b0*/  SEL R13, R0, 0x31, !P6 ;  /* 0x00000031000d7807 */ /* 0x000fe40007000000 */
[----:B------:R-:W-:-:S02]  /*02c0*/  LOP3.LUT P6, RZ, R25, 0x80, RZ, 0xc0, !PT ;  /* 0x0000008019ff7812 */ /* 0x000fc400078cc0ff */
[----:B------:R-:W-:Y:S02]  /*02d0*/  SEL R14, R0, 0x31, !P5 ;  /* 0x00000031000e7807 */ /* 0x000fe40006800000 */
[----:B------:R-:W-:Y:S02]  /*02e0*/  SEL R24, R20, 0x31, !P6 ;  /* 0x0000003114187807 */ /* 0x000fe40007000000 */
[----:B------:R-:W-:Y:S02]  /*02f0*/  LOP3.LUT P6, RZ, R25, 0x8000, RZ, 0xc0, !PT ;  /* 0x0000800019ff7812 */ /* 0x000fe400078cc0ff */
[----:B------:R-:W-:Y:S02]  /*0300*/  SEL R15, R0, 0x31, !P4 ;  /* 0x00000031000f7807 */ /* 0x000fe40006000000 */
[----:B------:R-:W-:Y:S02]  /*0310*/  SEL R20, R20, 0x31, !P6 ;  /* 0x0000003114147807 */ /* 0x000fe40007000000 */
[C---:B------:R-:W-:Y:S01]  /*0320*/  SEL R16, R0.reuse, 0x31, !P3 ;  /* 0x0000003100107807 */ /* 0x040fe20005800000 */
[----:B------:R1:W-:Y:S01]  /*0330*/  STL.128 [R1+0x20], R12 ;  /* 0x0000200c01007387 */ /* 0x0003e20000100c00 */
[----:B------:R-:W-:-:S02]  /*0340*/  SEL R17, R0, 0x31, !P2 ;  /* 0x0000003100117807 */ /* 0x000fc40005000000 */
[C---:B------:R-:W-:Y:S02]  /*0350*/  SEL R18, R0.reuse, 0x31, !P1 ;  /* 0x0000003100127807 */ /* 0x040fe40004800000 */
[C---:B------:R-:W-:Y:S02]  /*0360*/  SEL R19, R0.reuse, 0x31, !P0 ;  /* 0x0000003100137807 */ /* 0x040fe40004000000 */
[----:B------:R-:W-:Y:S02]  /*0370*/  R2P PR, R25.B1, 0x7f ;  /* 0x0000007f19007804 */ /* 0x000fe40000001000 */
[----:B0-----:R-:W-:Y:S01]  /*0380*/  LOP3.LUT R7, R3, 0x30, RZ, 0xfc, !PT ;  /* 0x0000003003077812 */ /* 0x001fe200078efcff */
[----:B------:R-:W-:Y:S02]  /*0390*/  STL.128 [R1+0x30], R16 ;  /* 0x0000301001007387 */ /* 0x000fe40000100c00 */
[C---:B------:R-:W-:Y:S02]  /*03a0*/  SEL R21, R0.reuse, 0x31, !P6 ;  /* 0x0000003100157807 */ /* 0x040fe40007000000 */
[----:B------:R-:W-:-:S02]  /*03b0*/  SEL R22, R0, 0x31, !P5 ;  /* 0x0000003100167807 */ /* 0x000fc40006800000 */
[C---:B------:R-:W-:Y:S01]  /*03c0*/  SEL R23, R0.reuse, 0x31, !P4 ;  /* 0x0000003100177807 */ /* 0x040fe20006000000 */
[----:B-1----:R0:W1:Y:S01]  /*03d0*/  LDC.64 R12, c[0x4][R29] ;  /* 0x010000001d0c7b82 */ /* 0x0020620000000a00 */
[C---:B------:R-:W-:Y:S02]  /*03e0*/  SEL R8, R0.reuse, 0x31, !P3 ;  /* 0x0000003100087807 */ /* 0x040fe40005800000 */
[C---:B------:R-:W-:Y:S01]  /*03f0*/  SEL R9, R0.reuse, 0x31, !P2 ;  /* 0x0000003100097807 */ /* 0x040fe20005000000 */
[----:B------:R-:W-:Y:S01]  /*0400*/  STL.128 [R1+0x40], R20 ;  /* 0x0000401401007387 */ /* 0x000fe20000100c00 */
[C---:B------:R-:W-:Y:S02]  /*0410*/  SEL R10, R0.reuse, 0x31, !P1 ;  /* 0x00000031000a7807 */ /* 0x040fe40004800000 */
[----:B------:R-:W-:Y:S02]  /*0420*/  R2P PR, R25, 0x7e ;  /* 0x0000007e19007804 */ /* 0x000fe40000000000 */
[----:B------:R-:W-:-:S03]  /*0430*/  SEL R11, R0, 0x31, !P0 ;  /* 0x00000031000b7807 */ /* 0x000fc60004000000 */
[C---:B------:R-:W-:Y:S02]  /*0440*/  SEL R25, R0.reuse, 0x31, !P6 ;  /* 0x0000003100197807 */ /* 0x040fe40007000000 */
[C---:B------:R-:W-:Y:S01]  /*0450*/  SEL R26, R0.reuse, 0x31, !P5 ;  /* 0x00000031001a7807 */ /* 0x040fe20006800000 */
[----:B------:R-:W-:Y:S01]  /*0460*/  STL.128 [R1+0x50], R8 ;  /* 0x0000500801007387 */ /* 0x000fe20000100c00 */
[C---:B------:R-:W-:Y:S02]  /*0470*/  SEL R27, R0.reuse, 0x31, !P4 ;  /* 0x00000031001b7807 */ /* 0x040fe40006000000 */
[C---:B------:R-:W-:Y:S02]  /*0480*/  SEL R4, R0.reuse, 0x31, !P3 ;  /* 0x0000003100047807 */ /* 0x040fe40005800000 */
[C---:B------:R-:W-:Y:S01]  /*0490*/  SEL R5, R0.reuse, 0x31, !P2 ;  /* 0x0000003100057807 */ /* 0x040fe20005000000 */
[----:B------:R-:W-:Y:S01]  /*04a0*/  STL.128 [R1+0x60], R24 ;  /* 0x0000601801007387 */ /* 0x000fe20000100c00 */
[----:B------:R-:W-:-:S05]  /*04b0*/  SEL R6, R0, 0x31, !P1 ;  /* 0x0000003100067807 */ /* 0x000fca0004800000 */
[----:B------:R2:W-:Y:S02]  /*04c0*/  STL.128 [R1+0x70], R4 ;  /* 0x0000700401007387 */ /* 0x0005e40000100c00 */
[----:B--2---:R-:W-:Y:S02]  /*04d0*/  IMAD.U32 R4, RZ, RZ, UR4 ;  /* 0x00000004ff047e24 */ /* 0x004fe4000f8e00ff */
[----:B------:R-:W-:Y:S02]  /*04e0*/  IMAD.U32 R5, RZ, RZ, UR5 ;  /* 0x00000005ff057e24 */ /* 0x000fe4000f8e00ff */
[----:B------:R-:W-:Y:S02]  /*04f0*/  IMAD.MOV.U32 R6, RZ, RZ, R28 ;  /* 0x000000ffff067224 */ /* 0x000fe400078e001c */
[----:B01----:R-:W-:-:S07]  /*0500*/  IMAD.MOV.U32 R7, RZ, RZ, R2 ;  /* 0x000000ffff077224 */ /* 0x003fce00078e0002 */
[----:B------:R-:W-:-:S07]  /*0510*/  LEPC R20, `(.L_x_0) ;  /* 0x000000001014794e */ /* 0x000fce0000000000 */
[----:B------:R-:W-:Y:S05]  /*0520*/  CALL.ABS.NOINC R12 ;  /* 0x000000000c007343 */ /* 0x000fea0003c00000 */
.L_x_0:
[----:B------:R0:W1:Y:S01]  /*0530*/  LDC.64 R8, c[0x4][R29] ;  /* 0x010000001d087b82 */ /* 0x0000620000000a00 */
[----:B------:R-:W2:Y:S01]  /*0540*/  LDCU.64 UR4, c[0x4][0x10] ;  /* 0x01000200ff0477ac */ /* 0x000ea20008000a00 */
[----:B------:R-:W-:Y:S01]  /*0550*/  CS2R R6, SRZ ;  /* 0x0000000000067805 */ /* 0x000fe2000001ff00 */
[----:B--2---:R-:W-:Y:S02]  /*0560*/  IMAD.U32 R4, RZ, RZ, UR4 ;  /* 0x00000004ff047e24 */ /* 0x004fe4000f8e00ff */
[----:B0-----:R-:W-:-:S07]  /*0570*/  IMAD.U32 R5, RZ, RZ, UR5 ;  /* 0x00000005ff057e24 */ /* 0x001fce000f8e00ff */
[----:B------:R-:W-:-:S07]  /*0580*/  LEPC R20, `(.L_x_1) ;  /* 0x000000001014794e */ /* 0x000fce0000000000 */
[----:B-1----:R-:W-:Y:S05]  /*0590*/  CALL.ABS.NOINC R8 ;  /* 0x0000000008007343 */ /* 0x002fea0003c00000 */
.L_x_1:
[----:B------:R-:W0:Y:S01]  /*05a0*/  LDC.64 R8, c[0x0][0x388] ;  /* 0x0000e200ff087b82 */ /* 0x000e220000000a00 */
[----:B------:R-:W1:Y:S01]  /*05b0*/  LDCU.64 UR4, c[0x4][0x18] ;  /* 0x01000300ff0477ac */ /* 0x000e620008000a00 */
[----:B0-----:R-:W2:Y:S06]  /*05c0*/  LDG.E R0, desc[UR36][R8.64+0x4] ;  /* 0x0000042408007981 */ /* 0x001eac000c1e1900 */
[----:B------:R0:W3:Y:S01]  /*05d0*/  LDC.64 R10, c[0x4][R29] ;  /* 0x010000001d0a7b82 */ /* 0x0000e20000000a00 */
[----:B-1----:R-:W-:Y:S02]  /*05e0*/  IMAD.U32 R4, RZ, RZ, UR4 ;  /* 0x00000004ff047e24 */ /* 0x002fe4000f8e00ff */
[----:B------:R-:W-:-:S02]  /*05f0*/  IMAD.U32 R5, RZ, RZ, UR5 ;  /* 0x00000005ff057e24 */ /* 0x000fc4000f8e00ff */
[----:B------:R-:W-:Y:S02]  /*0600*/  IMAD.MOV.U32 R6, RZ, RZ, R28 ;  /* 0x000000ffff067224 */ /* 0x000fe400078e001c */
[----:B------:R-:W-:Y:S01]  /*0610*/  IMAD.MOV.U32 R7, RZ, RZ, R2 ;  /* 0x000000ffff077224 */ /* 0x000fe200078e0002 */
[----:B--23--:R0:W-:Y:S06]  /*0620*/  STL [R1], R0 ;  /* 0x0000000001007387 */ /* 0x00c1ec0000100800 */
[----:B------:R-:W-:-:S07]  /*0630*/  LEPC R20, `(.L_x_2) ;  /* 0x000000001014794e */ /* 0x000fce0000000000 */
[----:B0-----:R-:W-:Y:S05]  /*0640*/  CALL.ABS.NOINC R10 ;  /* 0x000000000a007343 */ /* 0x001fea0003c00000 */
.L_x_2:
[----:B------:R-:W0:Y:S01]  /*0650*/  LDC.64 R22, c[0x0][0x388] ;  /* 0x0000e200ff167b82 */ /* 0x000e220000000a00 */
[----:B------:R-:W-:Y:S01]  /*0660*/  IMAD.MOV.U32 R0, RZ, RZ, 0x30 ;  /* 0x00000030ff007424 */ /* 0x000fe200078e00ff */
[----:B------:R-:W1:Y:S01]  /*0670*/  LDCU.64 UR4, c[0x4][0x8] ;  /* 0x01000100ff0477ac */ /* 0x000e620008000a00 */
[----:B0-----:R-:W2:Y:S01]  /*0680*/  LDG.E R25, desc[UR36][R22.64+0x4] ;  /* 0x0000042416197981 */ /* 0x001ea2000c1e1900 */
[----:B------:R-:W-:Y:S01]  /*0690*/  IMAD.MOV.U32 R24, RZ, RZ, 0x30 ;  /* 0x00000030ff187424 */ /* 0x000fe200078e00ff */
[C---:B--2---:R-:W-:Y:S02]  /*06a0*/  ISETP.GT.AND P0, PT, R25.reuse, -0x1, PT ;  /* 0xffffffff1900780c */ /* 0x044fe40003f04270 */
[C---:B------:R-:W-:Y:S02]  /*06b0*/  LOP3.LUT R3, R25.reuse, 0x20, RZ, 0x3c, !PT ;  /* 0x0000002019037812 */ /* 0x040fe400078e3cff */
[C---:B------:R-:W-:Y:S02]  /*06c0*/  SEL R4, R0.reuse, 0x31, P0 ;  /* 0x0000003100047807 */ /* 0x040fe40000000000 */
[----:B------:R-:W-:Y:S01]  /*06d0*/  R2P PR, R25.B3, 0x7f ;  /* 0x0000007f19007804 */ /* 0x000fe20000003000 */
[----:B------:R0:W-:Y:S04]  /*06e0*/  STG.E desc[UR36][R22.64+0x4], R3 ;  /* 0x0000040316007986 */ /* 0x0001e8000c101924 */
[----:B------:R-:W-:-:S02]  /*06f0*/  SEL R5, R0, 0x31, !P6 ;  /* 0x0000003100057807 */ /* 0x000fc40007000000 */
        /* <DEDUP_REMOVED lines=8> */
[----:B------:R-:W-:Y:S02]  /*0780*/  SEL R12, R0, 0x31, !P6 ;  /* 0x00000031000c7807 */ /* 0x000fe40007000000 */
[C---:B------:R-:W-:Y:S01]  /*0790*/  R2P PR, R25.reuse.B2, 0x7f ;  /* 0x0000007f19007804 */ /* 0x040fe20000002000 */
[----:B------:R3:W-:Y:S01]  /*07a0*/  STL.128 [R1+0x10], R8 ;  /* 0x0000100801007387 */ /* 0x0007e20000100c00 */
[----:B0-----:R-:W-:-:S03]  /*07b0*/  LOP3.LUT R3, R25, 0x1, RZ, 0xc0, !PT ;  /* 0x0000000119037812 */ /* 0x001fc600078ec0ff */
[C---:B------:R-:W-:Y:S02]  /*07c0*/  SEL R13, R0.reuse, 0x31, !P6 ;  /* 0x00000031000d7807 */ /* 0x040fe40007000000 */
[C---:B------:R-:W-:Y:S02]  /*07d0*/  LOP3.LUT P6, RZ, R25.reuse, 0x8000, RZ, 0xc0, !PT ;  /* 0x0000800019ff7812 */ /* 0x040fe400078cc0ff */
[----:B------:R-:W-:Y:S02]  /*07e0*/  SEL R14, R0, 0x31, !P5 ;  /* 0x00000031000e7807 */ /* 0x000fe40006800000 */
[----:B------:R-:W-:Y:S02]  /*07f0*/  SEL R20, R24, 0x31, !P6 ;  /* 0x0000003118147807 */ /* 0x000fe40007000000 */
[----:B------:R-:W-:Y:S02]  /*0800*/  LOP3.LUT P6, RZ, R25, 0x80, RZ, 0xc0, !PT ;  /* 0x0000008019ff7812 */ /* 0x000fe400078cc0ff */
[----:B------:R-:W-:-:S02]  /*0810*/  SEL R15, R0, 0x31, !P4 ;  /* 0x00000031000f7807 */ /* 0x000fc40006000000 */
[----:B------:R-:W-:Y:S02]  /*0820*/  SEL R24, R24, 0x31, !P6 ;  /* 0x0000003118187807 */ /* 0x000fe40007000000 */
[C---:B------:R-:W-:Y:S01]  /*0830*/  SEL R16, R0.reuse, 0x31, !P3 ;  /* 0x0000003100107807 */ /* 0x040fe20005800000 */
[----:B------:R-:W-:Y:S01]  /*0840*/  STL.128 [R1+0x20], R12 ;  /* 0x0000200c01007387 */ /* 0x000fe20000100c00 */
[C---:B------:R-:W-:Y:S02]  /*0850*/  SEL R17, R0.reuse, 0x31, !P2 ;  /* 0x0000003100117807 */ /* 0x040fe40005000000 */
[C---:B------:R-:W-:Y:S02]  /*0860*/  SEL R18, R0.reuse, 0x31, !P1 ;  /* 0x0000003100127807 */ /* 0x040fe40004800000 */
[----:B------:R-:W-:Y:S02]  /*0870*/  SEL R19, R0, 0x31, !P0 ;  /* 0x0000003100137807 */ /* 0x000fe40004000000 */
[----:B------:R-:W-:-:S02]  /*0880*/  R2P PR, R25.B1, 0x7f ;  /* 0x0000007f19007804 */ /* 0x000fc40000001000 */
[----:B--2---:R-:W-:Y:S01]  /*0890*/  LOP3.LUT R7, R3, 0x30, RZ, 0xfc, !PT ;  /* 0x0000003003077812 */ /* 0x004fe200078efcff */
[----:B------:R0:W-:Y:S02]  /*08a0*/  STL.128 [R1+0x30], R16 ;  /* 0x0000301001007387 */ /* 0x0001e40000100c00 */
[C---:B------:R-:W-:Y:S02]  /*08b0*/  SEL R21, R0.reuse, 0x31, !P6 ;  /* 0x0000003100157807 */ /* 0x040fe40007000000 */
[C---:B------:R-:W-:Y:S02]  /*08c0*/  SEL R22, R0.reuse, 0x31, !P5 ;  /* 0x0000003100167807 */ /* 0x040fe40006800000 */
[C---:B------:R-:W-:Y:S02]  /*08d0*/  SEL R23, R0.reuse, 0x31, !P4 ;  /* 0x0000003100177807 */ /* 0x040fe40006000000 */
[C---:B---3--:R-:W-:Y:S02]  /*08e0*/  SEL R8, R0.reuse, 0x31, !P3 ;  /* 0x0000003100087807 */ /* 0x048fe40005800000 */
[C---:B------:R-:W-:Y:S01]  /*08f0*/  SEL R9, R0.reuse, 0x31, !P2 ;  /* 0x0000003100097807 */ /* 0x040fe20005000000 */
[----:B------:R-:W-:Y:S01]  /*0900*/  STL.128 [R1+0x40], R20 ;  /* 0x0000401401007387 */ /* 0x000fe20000100c00 */
[----:B------:R-:W-:-:S02]  /*0910*/  SEL R10, R0, 0x31, !P1 ;  /* 0x00000031000a7807 */ /* 0x000fc40004800000 */
[----:B------:R-:W-:Y:S02]  /*0920*/  R2P PR, R25, 0x7e ;  /* 0x0000007e19007804 */ /* 0x000fe40000000000 */
[C---:B------:R-:W-:Y:S02]  /*0930*/  SEL R11, R0.reuse, 0x31, !P0 ;  /* 0x00000031000b7807 */ /* 0x040fe40004000000 */
[----:B0-----:R-:W-:Y:S02]  /*0940*/  MOV R16, 0x0 ;  /* 0x0000000000107802 */ /* 0x001fe40000000f00 */
[C---:B------:R-:W-:Y:S01]  /*0950*/  SEL R25, R0.reuse, 0x31, !P6 ;  /* 0x0000003100197807 */ /* 0x040fe20007000000 */
[----:B------:R-:W-:Y:S01]  /*0960*/  STL.128 [R1+0x50], R8 ;  /* 0x0000500801007387 */ /* 0x000fe20000100c00 */
[C---:B------:R-:W-:Y:S01]  /*0970*/  SEL R26, R0.reuse, 0x31, P5 ;  /* 0x00000031001a7807 */ /* 0x040fe20002800000 */
[----:B------:R0:W2:Y:S01]  /*0980*/  LDC.64 R12, c[0x4][R16] ;  /* 0x01000000100c7b82 */ /* 0x0000a20000000a00 */
[----:B------:R-:W-:-:S02]  /*0990*/  SEL R27, R0, 0x31, !P4 ;  /* 0x00000031001b7807 */ /* 0x000fc40006000000 */
[C---:B------:R-:W-:Y:S02]  /*09a0*/  SEL R4, R0.reuse, 0x31, !P3 ;  /* 0x0000003100047807 */ /* 0x040fe40005800000 */
[C---:B------:R-:W-:Y:S01]  /*09b0*/  SEL R5, R0.reuse, 0x31, !P2 ;  /* 0x0000003100057807 */ /* 0x040fe20005000000 */
[----:B------:R-:W-:Y:S01]  /*09c0*/  STL.128 [R1+0x60], R24 ;  /* 0x0000601801007387 */ /* 0x000fe20000100c00 */
[----:B------:R-:W-:-:S05]  /*09d0*/  SEL R6, R0, 0x31, !P1 ;  /* 0x0000003100067807 */ /* 0x000fca0004800000 */
[----:B------:R1:W-:Y:S02]  /*09e0*/  STL.128 [R1+0x70], R4 ;  /* 0x0000700401007387 */ /* 0x0003e40000100c00 */
[----:B-1----:R-:W-:Y:S02]  /*09f0*/  IMAD.U32 R4, RZ, RZ, UR4 ;  /* 0x00000004ff047e24 */ /* 0x002fe4000f8e00ff */
[----:B------:R-:W-:Y:S02]  /*0a00*/  IMAD.U32 R5, RZ, RZ, UR5 ;  /* 0x00000005ff057e24 */ /* 0x000fe4000f8e00ff */
[----:B------:R-:W-:Y:S02]  /*0a10*/  IMAD.MOV.U32 R6, RZ, RZ, R28 ;  /* 0x000000ffff067224 */ /* 0x000fe400078e001c */
[----:B0-----:R-:W-:-:S07]  /*0a20*/  IMAD.MOV.U32 R7, RZ, RZ, R2 ;  /* 0x000000ffff077224 */ /* 0x001fce00078e0002 */
[----:B------:R-:W-:-:S07]  /*0a30*/  LEPC R20, `(.L_x_3) ;  /* 0x000000001014794e */ /* 0x000fce0000000000 */
[----:B--2---:R-:W-:Y:S05]  /*0a40*/  CALL.ABS.NOINC R12 ;  /* 0x000000000c007343 */ /* 0x004fea0003c00000 */
.L_x_3:
[----:B------:R0:W1:Y:S01]  /*0a50*/  LDC.64 R8, c[0x4][R16] ;  /* 0x0100000010087b82 */ /* 0x0000620000000a00 */
[----:B------:R-:W2:Y:S01]  /*0a60*/  LDCU.64 UR4, c[0x4][0x10] ;  /* 0x01000200ff0477ac */ /* 0x000ea20008000a00 */
[----:B------:R-:W-:Y:S01]  /*0a70*/  CS2R R6, SRZ ;  /* 0x0000000000067805 */ /* 0x000fe2000001ff00 */
[----:B--2---:R-:W-:Y:S02]  /*0a80*/  IMAD.U32 R4, RZ, RZ, UR4 ;  /* 0x00000004ff047e24 */ /* 0x004fe4000f8e00ff */
[----:B0-----:R-:W-:-:S07]  /*0a90*/  IMAD.U32 R5, RZ, RZ, UR5 ;  /* 0x00000005ff057e24 */ /* 0x001fce000f8e00ff */
[----:B------:R-:W-:-:S07]  /*0aa0*/  LEPC R20, `(.L_x_4) ;  /* 0x000000001014794e */ /* 0x000fce0000000000 */
[----:B-1----:R-:W-:Y:S05]  /*0ab0*/  CALL.ABS.NOINC R8 ;  /* 0x0000000008007343 */ /* 0x002fea0003c00000 */
.L_x_4:
[----:B------:R-:W0:Y:S01]  /*0ac0*/  LDC.64 R8, c[0x0][0x388] ;  /* 0x0000e200ff087b82 */ /* 0x000e220000000a00 */
[----:B------:R-:W1:Y:S01]  /*0ad0*/  LDCU.64 UR4, c[0x4][0x18] ;  /* 0x01000300ff0477ac */ /* 0x000e620008000a00 */
[----:B0-----:R-:W2:Y:S06]  /*0ae0*/  LDG.E R0, desc[UR36][R8.64+0x4] ;  /* 0x0000042408007981 */ /* 0x001eac000c1e1900 */
[----:B------:R-:W0:Y:S01]  /*0af0*/  LDC.64 R16, c[0x4][R16] ;  /* 0x0100000010107b82 */ /* 0x000e220000000a00 */
[----:B-1----:R-:W-:Y:S02]  /*0b00*/  IMAD.U32 R4, RZ, RZ, UR4 ;  /* 0x00000004ff047e24 */ /* 0x002fe4000f8e00ff */
[----:B------:R-:W-:-:S02]  /*0b10*/  IMAD.U32 R5, RZ, RZ, UR5 ;  /* 0x00000005ff057e24 */ /* 0x000fc4000f8e00ff */
[----:B------:R-:W-:Y:S02]  /*0b20*/  IMAD.MOV.U32 R6, RZ, RZ, R28 ;  /* 0x000000ffff067224 */ /* 0x000fe400078e001c */
[----:B------:R-:W-:Y:S01]  /*0b30*/  IMAD.MOV.U32 R7, RZ, RZ, R2 ;  /* 0x000000ffff077224 */ /* 0x000fe200078e0002 */
[----:B0-2---:R1:W-:Y:S06]  /*0b40*/  STL [R1], R0 ;  /* 0x0000000001007387 */ /* 0x0053ec0000100800 */
[----:B------:R-:W-:-:S07]  /*0b50*/  LEPC R20, `(.L_x_5) ;  /* 0x000000001014794e */ /* 0x000fce0000000000 */
[----:B-1----:R-:W-:Y:S05]  /*0b60*/  CALL.ABS.NOINC R16 ;  /* 0x0000000010007343 */ /* 0x002fea0003c00000 */
.L_x_5:
[----:B------:R-:W-:Y:S05]  /*0b70*/  EXIT ;  /* 0x000000000000794d */ /* 0x000fea0003800000 */
.L_x_6:
[----:B------:R-:W-:-:S00]  /*0b80*/  BRA `(.L_x_6) ;  /* 0xfffffffc00fc7947 */ /* 0x000fc0000383ffff */
[----:B------:R-:W-:-:S00]  /*0b90*/  NOP ;  /* 0x0000000000007918 */ /* 0x000fc00000000000 */
        /* <DEDUP_REMOVED lines=14> */
.L_x_7:


//--------------------- .nv.global.init           --------------------------
	.section	.nv.global.init,"aw",@progbits
.nv.global.init:
	.type		$str$1,@object
	.size		$str$1,($str$2 - $str$1)
$str$1:
        /*0000*/ 	.byte	0x0a, 0x00
	.type		$str$2,@object
	.size		$str$2,($str - $str$2)
$str$2:
        /*0002*/ 	.byte	0x25, 0x64, 0x0a, 0x00
	.type		$str,@object
	.size		$str,(.L_0 - $str)
$str:
        /*0006*/ 	.byte	0x25, 0x63, 0x25, 0x63, 0x25, 0x63, 0x25, 0x63, 0x25, 0x63, 0x25, 0x63, 0x25, 0x63, 0x25, 0x63
        /*0016*/ 	.byte	0x25, 0x63, 0x25, 0x63, 0x25, 0x63, 0x25, 0x63, 0x25, 0x63, 0x25, 0x63, 0x25, 0x63, 0x25, 0x63
        /*0026*/ 	.byte	0x25, 0x63, 0x25, 0x63, 0x25, 0x63, 0x25, 0x63, 0x25, 0x63, 0x25, 0x63, 0x25, 0x63, 0x25, 0x63
        /*0036*/ 	.byte	0x25, 0x63, 0x25, 0x63, 0x25, 0x63, 0x25, 0x63, 0x25, 0x63, 0x25, 0x63, 0x25, 0x63, 0x25, 0x63
        /*0046*/ 	.byte	0x00
.L_0:


//--------------------- .nv.shared.reserved.0     --------------------------
	.section	.nv.shared.reserved.0,"aw",@nobits
	.weak		__nv_reservedSMEM_offset_0_alias
	.size		__nv_reservedSMEM_offset_0_alias, 0, 64
	.other		__nv_reservedSMEM_offset_0_alias,@"STO_CUDA_RESERVED_SHARED STV_DEFAULT"
__nv_reservedSMEM_offset_0_alias:
	.zero		0
	.zero		64


//--------------------- .nv.constant0._Z11vote_ballotPiS_i --------------------------
	.section	.nv.constant0._Z11vote_ballotPiS_i,"a",@progbits
	.sectionflags	@""
	.align	4
.nv.constant0._Z11vote_ballotPiS_i:
	.zero		916


//--------------------- SYMBOLS --------------------------

	.type		.nv.reservedSmem.offset0,@object
	.size		.nv.reservedSmem.offset0,0x4
	.type		vprintf,@function
